	.headerflags	@"EF_CUDA_TEXMODE_UNIFIED EF_CUDA_64BIT_ADDRESS EF_CUDA_ACCELERATORS EF_CUDA_SM90 EF_CUDA_VIRTUAL_SM(EF_CUDA_SM90)"
	.elftype	@"ET_EXEC"


//--------------------- .nv.info                  --------------------------
	.section	.nv.info,"",@"SHT_CUDA_INFO"
	.align	4


	//----- nvinfo : EIATTR_REGCOUNT
	.align		4
        /*0000*/ 	.byte	0x04, 0x2f
        /*0002*/ 	.short	(.L_3 - .L_2)
	.align		4
.L_2:
        /*0004*/ 	.word	index@(triton_poi_fused__native_batch_norm_legit_no_training_add_relu_22)
        /*0008*/ 	.word	0x0000001c


	//----- nvinfo : EIATTR_MIN_STACK_SIZE
	.align		4
.L_3:
        /*000c*/ 	.byte	0x04, 0x12
        /*000e*/ 	.short	(.L_5 - .L_4)
	.align		4
.L_4:
        /*0010*/ 	.word	index@(triton_poi_fused__native_batch_norm_legit_no_training_add_relu_22)
        /*0014*/ 	.word	0x00000000


	//----- nvinfo : EIATTR_FRAME_SIZE
	.align		4
.L_5:
        /*0018*/ 	.byte	0x04, 0x11
        /*001a*/ 	.short	(.L_7 - .L_6)
	.align		4
.L_6:
        /*001c*/ 	.word	index@(triton_poi_fused__native_batch_norm_legit_no_training_add_relu_22)
        /*0020*/ 	.word	0x00000000


	//----- nvinfo : EIATTR_MIN_STACK_SIZE
	.align		4
.L_7:
        /*0024*/ 	.byte	0x04, 0x12
        /*0026*/ 	.short	(.L_9 - .L_8)
	.align		4
.L_8:
        /*0028*/ 	.word	index@(triton_poi_fused__native_batch_norm_legit_no_training_add_relu_22)
        /*002c*/ 	.word	0x00000000
.L_9:


//--------------------- .nv.info.triton_poi_fused__native_batch_norm_legit_no_training_add_relu_22 --------------------------
	.section	.nv.info.triton_poi_fused__native_batch_norm_legit_no_training_add_relu_22,"",@"SHT_CUDA_INFO"
	.sectionflags	@""
	.align	4


	//----- nvinfo : EIATTR_CUDA_API_VERSION
	.align		4
        /*0000*/ 	.byte	0x04, 0x37
        /*0002*/ 	.short	(.L_11 - .L_10)
.L_10:
        /*0004*/ 	.word	0x0000007c


	//----- nvinfo : EIATTR_KPARAM_INFO
	.align		4
.L_11:
        /*0008*/ 	.byte	0x04, 0x17
        /*000a*/ 	.short	(.L_13 - .L_12)
.L_12:
        /*000c*/ 	.word	0x00000000
        /*0010*/ 	.short	0x000b
        /*0012*/ 	.short	0x0058
        /*0014*/ 	.byte	0x00, 0xf0, 0x11, 0x00


	//----- nvinfo : EIATTR_KPARAM_INFO
	.align		4
.L_13:
        /*0018*/ 	.byte	0x04, 0x17
        /*001a*/ 	.short	(.L_15 - .L_14)
.L_14:
        /*001c*/ 	.word	0x00000000
        /*0020*/ 	.short	0x000a
        /*0022*/ 	.short	0x0050
        /*0024*/ 	.byte	0x00, 0xf4, 0x21, 0x00


	//----- nvinfo : EIATTR_KPARAM_INFO
	.align		4
.L_15:
        /*0028*/ 	.byte	0x04, 0x17
        /*002a*/ 	.short	(.L_17 - .L_16)
.L_16:
        /*002c*/ 	.word	0x00000000
        /*0030*/ 	.short	0x0009
        /*0032*/ 	.short	0x0048
        /*0034*/ 	.byte	0x00, 0xf4, 0x21, 0x00


	//----- nvinfo : EIATTR_KPARAM_INFO
	.align		4
.L_17:
        /*0038*/ 	.byte	0x04, 0x17
        /*003a*/ 	.short	(.L_19 - .L_18)
.L_18:
        /*003c*/ 	.word	0x00000000
        /*0040*/ 	.short	0x0008
        /*0042*/ 	.short	0x0040
        /*0044*/ 	.byte	0x00, 0xf4, 0x21, 0x00


	//----- nvinfo : EIATTR_KPARAM_INFO
	.align		4
.L_19:
        /*0048*/ 	.byte	0x04, 0x17
        /*004a*/ 	.short	(.L_21 - .L_20)
.L_20:
        /*004c*/ 	.word	0x00000000
        /*0050*/ 	.short	0x0007
        /*0052*/ 	.short	0x0038
        /*0054*/ 	.byte	0x00, 0xf4, 0x21, 0x00


	//----- nvinfo : EIATTR_KPARAM_INFO
	.align		4
.L_21:
        /*0058*/ 	.byte	0x04, 0x17
        /*005a*/ 	.short	(.L_23 - .L_22)
.L_22:
        /*005c*/ 	.word	0x00000000
        /*0060*/ 	.short	0x0006
        /*0062*/ 	.short	0x0030
        /*0064*/ 	.byte	0x00, 0xf4, 0x21, 0x00


	//----- nvinfo : EIATTR_KPARAM_INFO
	.align		4
.L_23:
        /*0068*/ 	.byte	0x04, 0x17
        /*006a*/ 	.short	(.L_25 - .L_24)
.L_24:
        /*006c*/ 	.word	0x00000000
        /*0070*/ 	.short	0x0005
        /*0072*/ 	.short	0x0028
        /*0074*/ 	.byte	0x00, 0xf4, 0x21, 0x00


	//----- nvinfo : EIATTR_KPARAM_INFO
	.align		4
.L_25:
        /*0078*/ 	.byte	0x04, 0x17
        /*007a*/ 	.short	(.L_27 - .L_26)
.L_26:
        /*007c*/ 	.word	0x00000000
        /*0080*/ 	.short	0x0004
        /*0082*/ 	.short	0x0020
        /*0084*/ 	.byte	0x00, 0xf4, 0x21, 0x00


	//----- nvinfo : EIATTR_KPARAM_INFO
	.align		4
.L_27:
        /*0088*/ 	.byte	0x04, 0x17
        /*008a*/ 	.short	(.L_29 - .L_28)
.L_28:
        /*008c*/ 	.word	0x00000000
        /*0090*/ 	.short	0x0003
        /*0092*/ 	.short	0x0018
        /*0094*/ 	.byte	0x00, 0xf4, 0x21, 0x00


	//----- nvinfo : EIATTR_KPARAM_INFO
	.align		4
.L_29:
        /*0098*/ 	.byte	0x04, 0x17
        /*009a*/ 	.short	(.L_31 - .L_30)
.L_30:
        /*009c*/ 	.word	0x00000000
        /*00a0*/ 	.short	0x0002
        /*00a2*/ 	.short	0x0010
        /*00a4*/ 	.byte	0x00, 0xf4, 0x21, 0x00


	//----- nvinfo : EIATTR_KPARAM_INFO
	.align		4
.L_31:
        /*00a8*/ 	.byte	0x04, 0x17
        /*00aa*/ 	.short	(.L_33 - .L_32)
.L_32:
        /*00ac*/ 	.word	0x00000000
        /*00b0*/ 	.short	0x0001
        /*00b2*/ 	.short	0x0008
        /*00b4*/ 	.byte	0x00, 0xf4, 0x21, 0x00


	//----- nvinfo : EIATTR_KPARAM_INFO
	.align		4
.L_33:
        /*00b8*/ 	.byte	0x04, 0x17
        /*00ba*/ 	.short	(.L_35 - .L_34)
.L_34:
        /*00bc*/ 	.word	0x00000000
        /*00c0*/ 	.short	0x0000
        /*00c2*/ 	.short	0x0000
        /*00c4*/ 	.byte	0x00, 0xf4, 0x21, 0x00


	//----- nvinfo : EIATTR_SPARSE_MMA_MASK
	.align		4
.L_35:
        /*00c8*/ 	.byte	0x03, 0x50
        /*00ca*/ 	.short	0x0000


	//----- nvinfo : EIATTR_MAXREG_COUNT
	.align		4
        /*00cc*/ 	.byte	0x03, 0x1b
        /*00ce*/ 	.short	0x00ff


	//----- nvinfo : EIATTR_EXIT_INSTR_OFFSETS
	.align		4
        /*00d0*/ 	.byte	0x04, 0x1c
        /*00d2*/ 	.short	(.L_37 - .L_36)


	//   ....[0]....
.L_36:
        /*00d4*/ 	.word	0x000004a0


	//----- nvinfo : EIATTR_REQNTID
	.align		4
.L_37:
        /*00d8*/ 	.byte	0x04, 0x10
        /*00da*/ 	.short	(.L_39 - .L_38)
.L_38:
        /*00dc*/ 	.word	0x00000080
        /*00e0*/ 	.word	0x00000001
        /*00e4*/ 	.word	0x00000001


	//----- nvinfo : EIATTR_CBANK_PARAM_SIZE
	.align		4
.L_39:
        /*00e8*/ 	.byte	0x03, 0x19
        /*00ea*/ 	.short	0x005c


	//----- nvinfo : EIATTR_PARAM_CBANK
	.align		4
        /*00ec*/ 	.byte	0x04, 0x0a
        /*00ee*/ 	.short	(.L_41 - .L_40)
	.align		4
.L_40:
        /*00f0*/ 	.word	index@(.nv.constant0.triton_poi_fused__native_batch_norm_legit_no_training_add_relu_22)
        /*00f4*/ 	.short	0x0210
        /*00f6*/ 	.short	0x005c


	//----- nvinfo : EIATTR_SW_WAR
	.align		4
.L_41:
        /*00f8*/ 	.byte	0x04, 0x36
        /*00fa*/ 	.short	(.L_43 - .L_42)
.L_42:
        /*00fc*/ 	.word	0x00000008
.L_43:


//--------------------- .nv.callgraph             --------------------------
	.section	.nv.callgraph,"",@"SHT_CUDA_CALLGRAPH"
	.align	4
	.sectionentsize	8
	.align		4
        /*0000*/ 	.word	0x00000000
	.align		4
        /*0004*/ 	.word	0xffffffff
	.align		4
        /*0008*/ 	.word	0x00000000
	.align		4
        /*000c*/ 	.word	0xfffffffe
	.align		4
        /*0010*/ 	.word	0x00000000
	.align		4
        /*0014*/ 	.word	0xfffffffd
	.align		4
        /*0018*/ 	.word	0x00000000
	.align		4
        /*001c*/ 	.word	0xfffffffc


//--------------------- .nv.constant4             --------------------------
	.section	.nv.constant4,"a",@progbits
	.align	8
	.align		8
.nv.constant4:
        /*0000*/ 	.dword	_$_str
	.align		8
        /*0008*/ 	.dword	_$_str_$_2


//--------------------- .text.triton_poi_fused__native_batch_norm_legit_no_training_add_relu_22 --------------------------
	.section	.text.triton_poi_fused__native_batch_norm_legit_no_training_add_relu_22,"ax",@progbits
	.align	128
        .global         triton_poi_fused__native_batch_norm_legit_no_training_add_relu_22
        .type           triton_poi_fused__native_batch_norm_legit_no_training_add_relu_22,@function
        .size           triton_poi_fused__native_batch_norm_legit_no_training_add_relu_22,(.L_x_1 - triton_poi_fused__native_batch_norm_legit_no_training_add_relu_22)
        .other          triton_poi_fused__native_batch_norm_legit_no_training_add_relu_22,@"STO_CUDA_ENTRY STV_DEFAULT"
triton_poi_fused__native_batch_norm_legit_no_training_add_relu_22:
.text.triton_poi_fused__native_batch_norm_legit_no_training_add_relu_22:
[----:B------:R-:W-:Y:S01]  /*0000*/  LDC R1, c[0x0][0x28] ;  /* 0x00000a00ff017b82 */ /* 0x000fe20000000800 */
[----:B------:R-:W1:Y:S07]  /*0010*/  S2R R10, SR_TID.X ;  /* 0x00000000000a7919 */ /* 0x000e6e0000002100 */
[----:B------:R-:W2:Y:S01]  /*0020*/  LDC.64 R14, c[0x0][0x228] ;  /* 0x00008a00ff0e7b82 */ /* 0x000ea20000000a00 */
[----:B------:R-:W-:Y:S01]  /*0030*/  ULDC.64 UR4, c[0x0][0x208] ;  /* 0x0000820000047ab9 */ /* 0x000fe20000000a00 */
[----:B------:R-:W3:Y:S06]  /*0040*/  S2R R3, SR_CTAID.X ;  /* 0x0000000000037919 */ /* 0x000eec0000002500 */
[----:B------:R-:W4:Y:S08]  /*0050*/  LDC.64 R22, c[0x0][0x250] ;  /* 0x00009400ff167b82 */ /* 0x000f300000000a00 */
[----:B------:R-:W5:Y:S08]  /*0060*/  LDC.64 R18, c[0x0][0x248] ;  /* 0x00009200ff127b82 */ /* 0x000f700000000a00 */
[----:B------:R-:W5:Y:S01]  /*0070*/  LDC.64 R24, c[0x0][0x218] ;  /* 0x00008600ff187b82 */ /* 0x000f620000000a00 */
[----:B-1----:R-:W-:-:S07]  /*0080*/  LOP3.LUT R10, R10, 0x7f, RZ, 0xc0, !PT ;  /* 0x0000007f0a0a7812 */ /* 0x002fce00078ec0ff */
[----:B------:R-:W1:Y:S01]  /*0090*/  LDC.64 R16, c[0x0][0x220] ;  /* 0x00008800ff107b82 */ /* 0x000e620000000a00 */
[----:B---3--:R-:W-:Y:S02]  /*00a0*/  SHF.R.S32.HI R0, RZ, 0x18, R3 ;  /* 0x00000018ff007819 */ /* 0x008fe40000011403 */
[----:B------:R-:W-:Y:S02]  /*00b0*/  LEA R10, R3, R10, 0x7 ;  /* 0x0000000a030a7211 */ /* 0x000fe400078e38ff */
[----:B------:R-:W-:-:S03]  /*00c0*/  SGXT R3, R0, 0x1 ;  /* 0x000000010003781a */ /* 0x000fc60000000200 */
[----:B------:R-:W3:Y:S01]  /*00d0*/  LDC.64 R20, c[0x0][0x240] ;  /* 0x00009000ff147b82 */ /* 0x000ee20000000a00 */
[----:B------:R-:W-:-:S04]  /*00e0*/  LEA.HI R3, R3, R10, RZ, 0x9 ;  /* 0x0000000a03037211 */ /* 0x000fc800078f48ff */
[----:B------:R-:W-:-:S03]  /*00f0*/  LOP3.LUT R3, R3, 0xfffffe00, RZ, 0xc0, !PT ;  /* 0xfffffe0003037812 */ /* 0x000fc600078ec0ff */
[----:B------:R-:W3:Y:S01]  /*0100*/  LDC.64 R8, c[0x0][0x230] ;  /* 0x00008c00ff087b82 */ /* 0x000ee20000000a00 */
[----:B------:R-:W-:-:S05]  /*0110*/  IADD3 R13, R10, -R3, RZ ;  /* 0x800000030a0d7210 */ /* 0x000fca0007ffe0ff */
[C---:B--2---:R-:W-:Y:S02]  /*0120*/  IMAD.WIDE R14, R13.reuse, 0x4, R14 ;  /* 0x000000040d0e7825 */ /* 0x044fe400078e020e */
[----:B------:R-:W2:Y:S02]  /*0130*/  LDC.64 R6, c[0x0][0x238] ;  /* 0x00008e00ff067b82 */ /* 0x000ea40000000a00 */
[C---:B----4-:R-:W-:Y:S01]  /*0140*/  IMAD.WIDE R22, R13.reuse, 0x4, R22 ;  /* 0x000000040d167825 */ /* 0x050fe200078e0216 */
[----:B------:R4:W2:Y:S04]  /*0150*/  LDG.E.EL R0, desc[UR4][R14.64] ;  /* 0x000000040e007981 */ /* 0x0008a8000c2e1900 */
[----:B------:R-:W2:Y:S01]  /*0160*/  LDG.E.EL R11, desc[UR4][R22.64] ;  /* 0x00000004160b7981 */ /* 0x000ea2000c2e1900 */
[----:B------:R-:W2:Y:S01]  /*0170*/  LDC.64 R4, c[0x0][0x258] ;  /* 0x00009600ff047b82 */ /* 0x000ea20000000a00 */
[----:B-----5:R-:W-:-:S04]  /*0180*/  IMAD.WIDE R18, R13, 0x4, R18 ;  /* 0x000000040d127825 */ /* 0x020fc800078e0212 */
[C---:B0---4-:R-:W-:Y:S02]  /*0190*/  IMAD.WIDE R14, R10.reuse, 0x4, R24 ;  /* 0x000000040a0e7825 */ /* 0x051fe400078e0218 */
[----:B------:R-:W4:Y:S01]  /*01a0*/  LDG.E.EL R19, desc[UR4][R18.64] ;  /* 0x0000000412137981 */ /* 0x000f22000c2e1900 */
[----:B------:R-:W0:Y:S01]  /*01b0*/  LDC.64 R2, c[0x0][0x260] ;  /* 0x00009800ff027b82 */ /* 0x000e220000000a00 */
[C---:B-1----:R-:W-:Y:S02]  /*01c0*/  IMAD.WIDE R16, R13.reuse, 0x4, R16 ;  /* 0x000000040d107825 */ /* 0x042fe400078e0210 */
[----:B------:R-:W5:Y:S02]  /*01d0*/  LDG.E R14, desc[UR4][R14.64] ;  /* 0x000000040e0e7981 */ /* 0x000f64000c1e1900 */
[----:B---3--:R-:W-:Y:S02]  /*01e0*/  IMAD.WIDE R20, R10, 0x4, R20 ;  /* 0x000000040a147825 */ /* 0x008fe400078e0214 */
[----:B------:R-:W5:Y:S02]  /*01f0*/  LDG.E.EL R17, desc[UR4][R16.64] ;  /* 0x0000000410117981 */ /* 0x000f64000c2e1900 */
[----:B------:R-:W-:-:S02]  /*0200*/  IMAD.WIDE R8, R13, 0x4, R8 ;  /* 0x000000040d087825 */ /* 0x000fc400078e0208 */
[----:B------:R-:W4:Y:S02]  /*0210*/  LDG.E R12, desc[UR4][R20.64] ;  /* 0x00000004140c7981 */ /* 0x000f24000c1e1900 */
[C---:B--2---:R-:W-:Y:S02]  /*0220*/  IMAD.WIDE R6, R13.reuse, 0x4, R6 ;  /* 0x000000040d067825 */ /* 0x044fe400078e0206 */
[----:B------:R-:W2:Y:S02]  /*0230*/  LDG.E.EL R8, desc[UR4][R8.64] ;  /* 0x0000000408087981 */ /* 0x000ea4000c2e1900 */
[C---:B------:R-:W-:Y:S02]  /*0240*/  IMAD.WIDE R4, R13.reuse, 0x4, R4 ;  /* 0x000000040d047825 */ /* 0x040fe400078e0204 */
[----:B------:R-:W2:Y:S04]  /*0250*/  LDG.E.EL R7, desc[UR4][R6.64] ;  /* 0x0000000406077981 */ /* 0x000ea8000c2e1900 */
[----:B------:R1:W3:Y:S01]  /*0260*/  LDG.E.EL R4, desc[UR4][R4.64] ;  /* 0x0000000404047981 */ /* 0x0002e2000c2e1900 */
[----:B0-----:R-:W-:-:S05]  /*0270*/  IMAD.WIDE R2, R13, 0x4, R2 ;  /* 0x000000040d027825 */ /* 0x001fca00078e0202 */
[----:B------:R0:W3:Y:S01]  /*0280*/  LDG.E.EL R13, desc[UR4][R2.64] ;  /* 0x00000004020d7981 */ /* 0x0000e2000c2e1900 */
[----:B-1----:R-:W-:Y:S01]  /*0290*/  HFMA2.MMA R5, -RZ, RZ, 1.625, 0 ;  /* 0x3e800000ff057435 */ /* 0x002fe200000001ff */
[----:B0-----:R-:W0:Y:S02]  /*02a0*/  LDC.64 R2, c[0x0][0x210] ;  /* 0x00008400ff027b82 */ /* 0x001e240000000a00 */
[----:B0-----:R-:W-:-:S04]  /*02b0*/  IMAD.WIDE R2, R10, 0x4, R2 ;  /* 0x000000040a027825 */ /* 0x001fc800078e0202 */
[----:B------:R-:W-:Y:S01]  /*02c0*/  FADD R0, R0, 9.9999997473787516356e-06 ;  /* 0x3727c5ac00007421 */ /* 0x000fe20000000000 */
[----:B------:R-:W-:-:S03]  /*02d0*/  FADD R11, R11, 9.9999997473787516356e-06 ;  /* 0x3727c5ac0b0b7421 */ /* 0x000fc60000000000 */
[----:B------:R-:W0:Y:S08]  /*02e0*/  MUFU.SQRT R15, R0 ;  /* 0x00000000000f7308 */ /* 0x000e300000002000 */
[----:B------:R-:W1:Y:S01]  /*02f0*/  MUFU.SQRT R16, R11 ;  /* 0x0000000b00107308 */ /* 0x000e620000002000 */
[C---:B0-----:R-:W-:Y:S02]  /*0300*/  FSETP.GT.AND P0, PT, R15.reuse, 8.50705917302346158658e+37, PT ;  /* 0x7e8000000f00780b */ /* 0x041fe40003f04000 */
[----:B------:R-:W-:-:S02]  /*0310*/  FSETP.GEU.AND P2, PT, R15, 1.175494350822287508e-38, PT ;  /* 0x008000000f00780b */ /* 0x000fc40003f4e000 */
[C---:B-1----:R-:W-:Y:S02]  /*0320*/  FSETP.GT.AND P1, PT, R16.reuse, 8.50705917302346158658e+37, PT ;  /* 0x7e8000001000780b */ /* 0x042fe40003f24000 */
[----:B------:R-:W-:-:S07]  /*0330*/  FSETP.GEU.AND P3, PT, R16, 1.175494350822287508e-38, PT ;  /* 0x008000001000780b */ /* 0x000fce0003f6e000 */
[----:B------:R-:W-:-:S04]  /*0340*/  @P0 FMUL R15, R15, 0.25 ;  /* 0x3e8000000f0f0820 */ /* 0x000fc80000400000 */
[----:B------:R-:W-:Y:S01]  /*0350*/  @!P2 FMUL R15, R15, 16777216 ;  /* 0x4b8000000f0fa820 */ /* 0x000fe20000400000 */
[----:B------:R-:W-:-:S04]  /*0360*/  @P1 FMUL R16, R16, 0.25 ;  /* 0x3e80000010101820 */ /* 0x000fc80000400000 */
[----:B------:R-:W-:Y:S01]  /*0370*/  @!P3 FMUL R16, R16, 16777216 ;  /* 0x4b8000001010b820 */ /* 0x000fe20000400000 */
[----:B------:R-:W0:Y:S01]  /*0380*/  MUFU.RCP R15, R15 ;  /* 0x0000000f000f7308 */ /* 0x000e220000001000 */
[----:B------:R-:W-:-:S07]  /*0390*/  FSEL R0, R5, 1, P0 ;  /* 0x3f80000005007808 */ /* 0x000fce0000000000 */
[----:B------:R-:W1:Y:S01]  /*03a0*/  MUFU.RCP R16, R16 ;  /* 0x0000001000107308 */ /* 0x000e620000001000 */
[----:B------:R-:W-:Y:S01]  /*03b0*/  FSEL R5, R5, 1, P1 ;  /* 0x3f80000005057808 */ /* 0x000fe20000800000 */
[----:B------:R-:W-:-:S04]  /*03c0*/  @!P2 FMUL R0, R0, 16777216 ;  /* 0x4b8000000000a820 */ /* 0x000fc80000400000 */
[----:B------:R-:W-:Y:S01]  /*03d0*/  @!P3 FMUL R5, R5, 16777216 ;  /* 0x4b8000000505b820 */ /* 0x000fe20000400000 */
[----:B----4-:R-:W-:Y:S01]  /*03e0*/  FADD R12, R12, -R19 ;  /* 0x800000130c0c7221 */ /* 0x010fe20000000000 */
[----:B0-----:R-:W-:Y:S01]  /*03f0*/  FMUL R0, R15, R0 ;  /* 0x000000000f007220 */ /* 0x001fe20000400000 */
[----:B-----5:R-:W-:Y:S01]  /*0400*/  FADD R17, R14, -R17 ;  /* 0x800000110e117221 */ /* 0x020fe20000000000 */
[----:B-1----:R-:W-:-:S03]  /*0410*/  FMUL R5, R16, R5 ;  /* 0x0000000510057220 */ /* 0x002fc60000400000 */
[----:B------:R-:W-:Y:S01]  /*0420*/  FMUL R0, R0, R17 ;  /* 0x0000001100007220 */ /* 0x000fe20000400000 */
[----:B------:R-:W-:-:S03]  /*0430*/  FMUL R5, R5, R12 ;  /* 0x0000000c05057220 */ /* 0x000fc60000400000 */
[----:B--2---:R-:W-:Y:S01]  /*0440*/  FFMA R0, R8, R0, R7 ;  /* 0x0000000008007223 */ /* 0x004fe20000000007 */
[----:B---3--:R-:W-:-:S04]  /*0450*/  FFMA R5, R4, R5, R13 ;  /* 0x0000000504057223 */ /* 0x008fc8000000000d */
[C---:B------:R-:W-:Y:S01]  /*0460*/  FADD R4, R0.reuse, R5 ;  /* 0x0000000500047221 */ /* 0x040fe20000000000 */
[----:B------:R-:W-:-:S04]  /*0470*/  FSETP.GEU.AND P0, PT, R0, -R5, PT ;  /* 0x800000050000720b */ /* 0x000fc80003f0e000 */
[----:B------:R-:W-:-:S05]  /*0480*/  FSEL R5, R4, RZ, P0 ;  /* 0x000000ff04057208 */ /* 0x000fca0000000000 */
[----:B------:R-:W-:Y:S01]  /*0490*/  STG.E desc[UR4][R2.64], R5 ;  /* 0x0000000502007986 */ /* 0x000fe2000c101904 */
[----:B------:R-:W-:Y:S05]  /*04a0*/  EXIT ;  /* 0x000000000000794d */ /* 0x000fea0003800000 */
.L_x_0:
[----:B------:R-:W-:-:S00]  /*04b0*/  BRA `(.L_x_0) ;  /* 0xfffffffc00fc7947 */ /* 0x000fc0000383ffff */
[----:B------:R-:W-:-:S00]  /*04c0*/  NOP ;  /* 0x0000000000007918 */ /* 0x000fc00000000000 */
        /* <DEDUP_REMOVED lines=11> */
.L_x_1:


//--------------------- .nv.global.init           --------------------------
	.section	.nv.global.init,"aw",@progbits
.nv.global.init:
	.type		_$_str,@object
	.size		_$_str,(_$_str_$_2 - _$_str)
_$_str:
        /*0000*/ 	.byte	0x5f, 0x5f, 0x43, 0x55, 0x44, 0x41, 0x5f, 0x46, 0x54, 0x5a, 0x00
	.type		_$_str_$_2,@object
	.size		_$_str_$_2,(.L_1 - _$_str_$_2)
_$_str_$_2:
        /*000b*/ 	.byte	0x5f, 0x5f, 0x43, 0x55, 0x44, 0x41, 0x5f, 0x50, 0x52, 0x45, 0x43, 0x5f, 0x53, 0x51, 0x52, 0x54
        /*001b*/ 	.byte	0x00
.L_1:


//--------------------- .nv.constant0.triton_poi_fused__native_batch_norm_legit_no_training_add_relu_22 --------------------------
	.section	.nv.constant0.triton_poi_fused__native_batch_norm_legit_no_training_add_relu_22,"a",@progbits
	.sectionflags	@""
	.align	4
.nv.constant0.triton_poi_fused__native_batch_norm_legit_no_training_add_relu_22:
	.zero		620
